//
// Generated by NVIDIA NVVM Compiler
//
// Compiler Build ID: CL-36424714
// Cuda compilation tools, release 13.0, V13.0.88
// Based on NVVM 20.0.0
//

.version 9.0
.target sm_100
.address_size 64

	// .globl	_Z11nrm2_kernelPKdPdi
// _ZZ11nrm2_kernelPKdPdiE5cache has been demoted

.visible .entry _Z11nrm2_kernelPKdPdi(
	.param .u64 .ptr .align 1 _Z11nrm2_kernelPKdPdi_param_0,
	.param .u64 .ptr .align 1 _Z11nrm2_kernelPKdPdi_param_1,
	.param .u32 _Z11nrm2_kernelPKdPdi_param_2
)
{
	.reg .pred 	%p<7>;
	.reg .b32 	%r<19>;
	.reg .b64 	%rd<9>;
	.reg .b64 	%fd<13>;
	// demoted variable
	.shared .align 8 .b8 _ZZ11nrm2_kernelPKdPdiE5cache[2048];
	ld.param.u64 	%rd2, [_Z11nrm2_kernelPKdPdi_param_0];
	ld.param.u64 	%rd3, [_Z11nrm2_kernelPKdPdi_param_1];
	ld.param.u32 	%r11, [_Z11nrm2_kernelPKdPdi_param_2];
	mov.u32 	%r1, %tid.x;
	mov.u32 	%r2, %ctaid.x;
	mov.u32 	%r18, %ntid.x;
	mad.lo.s32 	%r17, %r2, %r18, %r1;
	setp.ge.s32 	%p1, %r17, %r11;
	mov.f64 	%fd12, 0d0000000000000000;
	@%p1 bra 	$L__BB0_3;
	mov.u32 	%r12, %nctaid.x;
	mul.lo.s32 	%r5, %r18, %r12;
	cvta.to.global.u64 	%rd1, %rd2;
	mov.f64 	%fd12, 0d0000000000000000;
$L__BB0_2:
	mul.wide.s32 	%rd4, %r17, 8;
	add.s64 	%rd5, %rd1, %rd4;
	ld.global.f64 	%fd6, [%rd5];
	fma.rn.f64 	%fd12, %fd6, %fd6, %fd12;
	add.s32 	%r17, %r17, %r5;
	setp.lt.s32 	%p2, %r17, %r11;
	@%p2 bra 	$L__BB0_2;
$L__BB0_3:
	shl.b32 	%r13, %r1, 3;
	mov.u32 	%r14, _ZZ11nrm2_kernelPKdPdiE5cache;
	add.s32 	%r8, %r14, %r13;
	st.shared.f64 	[%r8], %fd12;
	bar.sync 	0;
	setp.lt.u32 	%p3, %r18, 2;
	@%p3 bra 	$L__BB0_7;
$L__BB0_4:
	shr.u32 	%r10, %r18, 1;
	setp.ge.u32 	%p4, %r1, %r10;
	@%p4 bra 	$L__BB0_6;
	shl.b32 	%r15, %r10, 3;
	add.s32 	%r16, %r8, %r15;
	ld.shared.f64 	%fd7, [%r16];
	ld.shared.f64 	%fd8, [%r8];
	add.f64 	%fd9, %fd7, %fd8;
	st.shared.f64 	[%r8], %fd9;
$L__BB0_6:
	bar.sync 	0;
	setp.gt.u32 	%p5, %r18, 3;
	mov.u32 	%r18, %r10;
	@%p5 bra 	$L__BB0_4;
$L__BB0_7:
	setp.ne.s32 	%p6, %r1, 0;
	@%p6 bra 	$L__BB0_9;
	ld.shared.f64 	%fd10, [_ZZ11nrm2_kernelPKdPdiE5cache];
	cvta.to.global.u64 	%rd6, %rd3;
	mul.wide.u32 	%rd7, %r2, 8;
	add.s64 	%rd8, %rd6, %rd7;
	st.global.f64 	[%rd8], %fd10;
$L__BB0_9:
	ret;

}


// ===== COMPILED SASS (sm_100) =====

	.target	sm_100

	.elftype	@"ET_EXEC"


//--------------------- .note.nv.tkinfo           --------------------------
	.section	.note.nv.tkinfo,"",@"SHT_NOTE"
	.sectionflags	@"SHF_NOTE_NV_TKINFO"
	.tkinfo
        /*0018*/ 	.word	0x00000002
        /*0030*/ 	.string	""
        /*0030*/ 	.string	"ptxas"
        /*0030*/ 	.string	"Cuda compilation tools, release 13.0, V13.0.88"
        /*0030*/ 	.string	"Build cuda_13.0.r13.0/compiler.36424714_0"
        /*0030*/ 	.string	"-arch sm_100 -m 64 "



//--------------------- .note.nv.cuinfo           --------------------------
	.section	.note.nv.cuinfo,"",@"SHT_NOTE"
	.sectionflags	@"SHF_NOTE_NV_CUINFO"
        /*0018*/ 	.short	0x0002
        /*001a*/ 	.short	0x0064
        /*001c*/ 	.short	0x0082
	.zero		2


//--------------------- .nv.info                  --------------------------
	.section	.nv.info,"",@"SHT_CUDA_INFO"
	.align	4


	//----- nvinfo : EIATTR_REGCOUNT
	.align		4
        /*0000*/ 	.byte	0x04, 0x2f
        /*0002*/ 	.short	(.L_1 - .L_0)
	.align		4
.L_0:
        /*0004*/ 	.word	index@(_Z11nrm2_kernelPKdPdi)
        /*0008*/ 	.word	0x0000000e


	//----- nvinfo : EIATTR_FRAME_SIZE
	.align		4
.L_1:
        /*000c*/ 	.byte	0x04, 0x11
        /*000e*/ 	.short	(.L_3 - .L_2)
	.align		4
.L_2:
        /*0010*/ 	.word	index@(_Z11nrm2_kernelPKdPdi)
        /*0014*/ 	.word	0x00000000


	//----- nvinfo : EIATTR_MIN_STACK_SIZE
	.align		4
.L_3:
        /*0018*/ 	.byte	0x04, 0x12
        /*001a*/ 	.short	(.L_5 - .L_4)
	.align		4
.L_4:
        /*001c*/ 	.word	index@(_Z11nrm2_kernelPKdPdi)
        /*0020*/ 	.word	0x00000000
.L_5:


//--------------------- .nv.compat                --------------------------
	.section	.nv.compat,"",@"SHT_CUDA_COMPAT_INFO"
	.align	4
        /*0000*/ 	.byte	0x02, 0x09, 0x00, 0x00, 0x02, 0x02, 0x01, 0x00, 0x02, 0x05, 0x05, 0x00, 0x03, 0x07, 0x01, 0x01
        /*0010*/ 	.byte	0x02, 0x03, 0x00, 0x00, 0x02, 0x06, 0x01, 0x00, 0x04, 0x0b, 0x08, 0x00, 0x01, 0x00, 0x00, 0x00
        /*0020*/ 	.byte	0x00, 0x00, 0x00, 0x00


//--------------------- .nv.info._Z11nrm2_kernelPKdPdi --------------------------
	.section	.nv.info._Z11nrm2_kernelPKdPdi,"",@"SHT_CUDA_INFO"
	.sectionflags	@""
	.align	4


	//----- nvinfo : EIATTR_CUDA_API_VERSION
	.align		4
        /*0000*/ 	.byte	0x04, 0x37
        /*0002*/ 	.short	(.L_7 - .L_6)
.L_6:
        /*0004*/ 	.word	0x00000082


	//----- nvinfo : EIATTR_KPARAM_INFO
	.align		4
.L_7:
        /*0008*/ 	.byte	0x04, 0x17
        /*000a*/ 	.short	(.L_9 - .L_8)
.L_8:
        /*000c*/ 	.word	0x00000000
        /*0010*/ 	.short	0x0002
        /*0012*/ 	.short	0x0010
        /*0014*/ 	.byte	0x00, 0xf0, 0x11, 0x00


	//----- nvinfo : EIATTR_KPARAM_INFO
	.align		4
.L_9:
        /*0018*/ 	.byte	0x04, 0x17
        /*001a*/ 	.short	(.L_11 - .L_10)
.L_10:
        /*001c*/ 	.word	0x00000000
        /*0020*/ 	.short	0x0001
        /*0022*/ 	.short	0x0008
        /*0024*/ 	.byte	0x00, 0xf5, 0x21, 0x00


	//----- nvinfo : EIATTR_KPARAM_INFO
	.align		4
.L_11:
        /*0028*/ 	.byte	0x04, 0x17
        /*002a*/ 	.short	(.L_13 - .L_12)
.L_12:
        /*002c*/ 	.word	0x00000000
        /*0030*/ 	.short	0x0000
        /*0032*/ 	.short	0x0000
        /*0034*/ 	.byte	0x00, 0xf5, 0x21, 0x00


	//----- nvinfo : EIATTR_SPARSE_MMA_MASK
	.align		4
.L_13:
        /*0038*/ 	.byte	0x03, 0x50
        /*003a*/ 	.short	0x0000


	//----- nvinfo : EIATTR_MAXREG_COUNT
	.align		4
        /*003c*/ 	.byte	0x03, 0x1b
        /*003e*/ 	.short	0x00ff


	//----- nvinfo : EIATTR_NUM_BARRIERS
	.align		4
        /*0040*/ 	.byte	0x02, 0x4c
        /*0042*/ 	.byte	0x01
	.zero		1


	//----- nvinfo : EIATTR_MERCURY_ISA_VERSION
	.align		4
        /*0044*/ 	.byte	0x03, 0x5f
        /*0046*/ 	.short	0x0101


	//----- nvinfo : EIATTR_VRC_CTA_INIT_COUNT
	.align		4
        /*0048*/ 	.byte	0x02, 0x4a
	.zero		1
	.zero		1


	//----- nvinfo : EIATTR_EXIT_INSTR_OFFSETS
	.align		4
        /*004c*/ 	.byte	0x04, 0x1c
        /*004e*/ 	.short	(.L_15 - .L_14)


	//   ....[0]....
.L_14:
        /*0050*/ 	.word	0x000002b0


	//   ....[1]....
        /*0054*/ 	.word	0x00000330


	//----- nvinfo : EIATTR_CRS_STACK_SIZE
	.align		4
.L_15:
        /*0058*/ 	.byte	0x04, 0x1e
        /*005a*/ 	.short	(.L_17 - .L_16)
.L_16:
        /*005c*/ 	.word	0x00000000


	//----- nvinfo : EIATTR_CBANK_PARAM_SIZE
	.align		4
.L_17:
        /*0060*/ 	.byte	0x03, 0x19
        /*0062*/ 	.short	0x0014


	//----- nvinfo : EIATTR_PARAM_CBANK
	.align		4
        /*0064*/ 	.byte	0x04, 0x0a
        /*0066*/ 	.short	(.L_19 - .L_18)
	.align		4
.L_18:
        /*0068*/ 	.word	index@(.nv.constant0._Z11nrm2_kernelPKdPdi)
        /*006c*/ 	.short	0x0380
        /*006e*/ 	.short	0x0014


	//----- nvinfo : EIATTR_SW_WAR
	.align		4
.L_19:
        /*0070*/ 	.byte	0x04, 0x36
        /*0072*/ 	.short	(.L_21 - .L_20)
.L_20:
        /*0074*/ 	.word	0x00000008
.L_21:


//--------------------- .nv.callgraph             --------------------------
	.section	.nv.callgraph,"",@"SHT_CUDA_CALLGRAPH"
	.align	4
	.sectionentsize	8
	.align		4
        /*0000*/ 	.word	0x00000000
	.align		4
        /*0004*/ 	.word	0xffffffff
	.align		4
        /*0008*/ 	.word	0x00000000
	.align		4
        /*000c*/ 	.word	0xfffffffe
	.align		4
        /*0010*/ 	.word	0x00000000
	.align		4
        /*0014*/ 	.word	0xfffffffd
	.align		4
        /*0018*/ 	.word	0x00000000
	.align		4
        /*001c*/ 	.word	0xfffffffc


//--------------------- .text._Z11nrm2_kernelPKdPdi --------------------------
	.section	.text._Z11nrm2_kernelPKdPdi,"ax",@progbits
	.align	128
        .global         _Z11nrm2_kernelPKdPdi
        .type           _Z11nrm2_kernelPKdPdi,@function
        .size           _Z11nrm2_kernelPKdPdi,(.L_x_6 - _Z11nrm2_kernelPKdPdi)
        .other          _Z11nrm2_kernelPKdPdi,@"STO_CUDA_ENTRY STV_DEFAULT"
_Z11nrm2_kernelPKdPdi:
.text._Z11nrm2_kernelPKdPdi:
[----:B------:R-:W-:Y:S01]  /*0000*/  LDC R1, c[0x0][0x37c] ;  /* 0x0000df00ff017b82 */ /* 0x000fe20000000800 */
[----:B------:R-:W0:Y:S01]  /*0010*/  S2R R9, SR_TID.X ;  /* 0x0000000000097919 */ /* 0x000e220000002100 */
[----:B------:R-:W1:Y:S01]  /*0020*/  LDCU UR4, c[0x0][0x360] ;  /* 0x00006c00ff0477ac */ /* 0x000e620008000800 */
[----:B------:R-:W-:Y:S01]  /*0030*/  BSSY.RECONVERGENT B0, `(.L_x_0) ;  /* 0x0000013000007945 */ /* 0x000fe20003800200 */
[----:B------:R-:W-:Y:S01]  /*0040*/  CS2R R2, SRZ ;  /* 0x0000000000027805 */ /* 0x000fe2000001ff00 */
[----:B------:R-:W0:Y:S01]  /*0050*/  S2R R10, SR_CTAID.X ;  /* 0x00000000000a7919 */ /* 0x000e220000002500 */
[----:B------:R-:W2:Y:S01]  /*0060*/  LDCU UR5, c[0x0][0x390] ;  /* 0x00007200ff0577ac */ /* 0x000ea20008000800 */
[----:B------:R-:W3:Y:S01]  /*0070*/  LDCU.64 UR6, c[0x0][0x358] ;  /* 0x00006b00ff0677ac */ /* 0x000ee20008000a00 */
[----:B-1----:R-:W-:Y:S02]  /*0080*/  IMAD.U32 R8, RZ, RZ, UR4 ;  /* 0x00000004ff087e24 */ /* 0x002fe4000f8e00ff */
[----:B0-----:R-:W-:-:S05]  /*0090*/  IMAD R0, R10, UR4, R9 ;  /* 0x000000040a007c24 */ /* 0x001fca000f8e0209 */
[----:B--2---:R-:W-:-:S13]  /*00a0*/  ISETP.GE.AND P0, PT, R0, UR5, PT ;  /* 0x0000000500007c0c */ /* 0x004fda000bf06270 */
[----:B---3--:R-:W-:Y:S05]  /*00b0*/  @P0 BRA `(.L_x_1) ;  /* 0x0000000000280947 */ /* 0x008fea0003800000 */
[----:B------:R-:W0:Y:S01]  /*00c0*/  LDC.64 R6, c[0x0][0x380] ;  /* 0x0000e000ff067b82 */ /* 0x000e220000000a00 */
[----:B------:R-:W1:Y:S01]  /*00d0*/  LDCU UR4, c[0x0][0x370] ;  /* 0x00006e00ff0477ac */ /* 0x000e620008000800 */
[----:B------:R-:W-:Y:S01]  /*00e0*/  CS2R R2, SRZ ;  /* 0x0000000000027805 */ /* 0x000fe2000001ff00 */
[----:B-1----:R-:W-:-:S07]  /*00f0*/  IMAD R11, R8, UR4, RZ ;  /* 0x00000004080b7c24 */ /* 0x002fce000f8e02ff */
.L_x_2:
[----:B0-----:R-:W-:-:S06]  /*0100*/  IMAD.WIDE R4, R0, 0x8, R6 ;  /* 0x0000000800047825 */ /* 0x001fcc00078e0206 */
[----:B------:R-:W2:Y:S01]  /*0110*/  LDG.E.64 R4, desc[UR6][R4.64] ;  /* 0x0000000604047981 */ /* 0x000ea2000c1e1b00 */
[----:B------:R-:W-:-:S05]  /*0120*/  IMAD.IADD R0, R11, 0x1, R0 ;  /* 0x000000010b007824 */ /* 0x000fca00078e0200 */
[----:B------:R-:W-:Y:S01]  /*0130*/  ISETP.GE.AND P0, PT, R0, UR5, PT ;  /* 0x0000000500007c0c */ /* 0x000fe2000bf06270 */
[----:B--2---:R-:W-:-:S12]  /*0140*/  DFMA R2, R4, R4, R2 ;  /* 0x000000040402722b */ /* 0x004fd80000000002 */
[----:B------:R-:W-:Y:S05]  /*0150*/  @!P0 BRA `(.L_x_2) ;  /* 0xfffffffc00e88947 */ /* 0x000fea000383ffff */
.L_x_1:
[----:B------:R-:W-:Y:S05]  /*0160*/  BSYNC.RECONVERGENT B0 ;  /* 0x0000000000007941 */ /* 0x000fea0003800200 */
.L_x_0:
[----:B------:R-:W0:Y:S01]  /*0170*/  S2UR UR5, SR_CgaCtaId ;  /* 0x00000000000579c3 */ /* 0x000e220000008800 */
[----:B------:R-:W-:Y:S01]  /*0180*/  UMOV UR4, 0x400 ;  /* 0x0000040000047882 */ /* 0x000fe20000000000 */
[----:B------:R-:W-:Y:S02]  /*0190*/  ISETP.GE.U32.AND P1, PT, R8, 0x2, PT ;  /* 0x000000020800780c */ /* 0x000fe40003f26070 */
[----:B------:R-:W-:Y:S01]  /*01a0*/  ISETP.NE.AND P0, PT, R9, RZ, PT ;  /* 0x000000ff0900720c */ /* 0x000fe20003f05270 */
[----:B0-----:R-:W-:-:S06]  /*01b0*/  ULEA UR4, UR5, UR4, 0x18 ;  /* 0x0000000405047291 */ /* 0x001fcc000f8ec0ff */
[----:B------:R-:W-:-:S05]  /*01c0*/  LEA R7, R9, UR4, 0x3 ;  /* 0x0000000409077c11 */ /* 0x000fca000f8e18ff */
[----:B------:R0:W-:Y:S01]  /*01d0*/  STS.64 [R7], R2 ;  /* 0x0000000207007388 */ /* 0x0001e20000000a00 */
[----:B------:R-:W-:Y:S06]  /*01e0*/  BAR.SYNC.DEFER_BLOCKING 0x0 ;  /* 0x0000000000007b1d */ /* 0x000fec0000010000 */
[----:B------:R-:W-:Y:S05]  /*01f0*/  @!P1 BRA `(.L_x_3) ;  /* 0x00000000002c9947 */ /* 0x000fea0003800000 */
.L_x_4:
[----:B------:R-:W-:-:S04]  /*0200*/  SHF.R.U32.HI R6, RZ, 0x1, R8 ;  /* 0x00000001ff067819 */ /* 0x000fc80000011608 */
[----:B------:R-:W-:-:S13]  /*0210*/  ISETP.GE.U32.AND P1, PT, R9, R6, PT ;  /* 0x000000060900720c */ /* 0x000fda0003f26070 */
[----:B------:R-:W-:Y:S01]  /*0220*/  @!P1 IMAD R0, R6, 0x8, R7 ;  /* 0x0000000806009824 */ /* 0x000fe200078e0207 */
[----:B------:R-:W-:Y:S04]  /*0230*/  @!P1 LDS.64 R4, [R7] ;  /* 0x0000000007049984 */ /* 0x000fe80000000a00 */
[----:B0-----:R-:W0:Y:S02]  /*0240*/  @!P1 LDS.64 R2, [R0] ;  /* 0x0000000000029984 */ /* 0x001e240000000a00 */
[----:B0-----:R-:W-:-:S07]  /*0250*/  @!P1 DADD R2, R2, R4 ;  /* 0x0000000002029229 */ /* 0x001fce0000000004 */
[----:B------:R1:W-:Y:S01]  /*0260*/  @!P1 STS.64 [R7], R2 ;  /* 0x0000000207009388 */ /* 0x0003e20000000a00 */
[----:B------:R-:W-:Y:S01]  /*0270*/  BAR.SYNC.DEFER_BLOCKING 0x0 ;  /* 0x0000000000007b1d */ /* 0x000fe20000010000 */
[----:B------:R-:W-:Y:S01]  /*0280*/  ISETP.GT.U32.AND P1, PT, R8, 0x3, PT ;  /* 0x000000030800780c */ /* 0x000fe20003f24070 */
[----:B------:R-:W-:-:S12]  /*0290*/  IMAD.MOV.U32 R8, RZ, RZ, R6 ;  /* 0x000000ffff087224 */ /* 0x000fd800078e0006 */
[----:B-1----:R-:W-:Y:S05]  /*02a0*/  @P1 BRA `(.L_x_4) ;  /* 0xfffffffc00d41947 */ /* 0x002fea000383ffff */
.L_x_3:
[----:B------:R-:W-:Y:S05]  /*02b0*/  @P0 EXIT ;  /* 0x000000000000094d */ /* 0x000fea0003800000 */
[----:B------:R-:W1:Y:S01]  /*02c0*/  S2UR UR5, SR_CgaCtaId ;  /* 0x00000000000579c3 */ /* 0x000e620000008800 */
[----:B------:R-:W-:-:S07]  /*02d0*/  UMOV UR4, 0x400 ;  /* 0x0000040000047882 */ /* 0x000fce0000000000 */
[----:B------:R-:W2:Y:S01]  /*02e0*/  LDC.64 R4, c[0x0][0x388] ;  /* 0x0000e200ff047b82 */ /* 0x000ea20000000a00 */
[----:B-1----:R-:W-:Y:S01]  /*02f0*/  ULEA UR4, UR5, UR4, 0x18 ;  /* 0x0000000405047291 */ /* 0x002fe2000f8ec0ff */
[----:B--2---:R-:W-:-:S08]  /*0300*/  IMAD.WIDE.U32 R4, R10, 0x8, R4 ;  /* 0x000000080a047825 */ /* 0x004fd000078e0004 */
[----:B0-----:R-:W0:Y:S04]  /*0310*/  LDS.64 R2, [UR4] ;  /* 0x00000004ff027984 */ /* 0x001e280008000a00 */
[----:B0-----:R-:W-:Y:S01]  /*0320*/  STG.E.64 desc[UR6][R4.64], R2 ;  /* 0x0000000204007986 */ /* 0x001fe2000c101b06 */
[----:B------:R-:W-:Y:S05]  /*0330*/  EXIT ;  /* 0x000000000000794d */ /* 0x000fea0003800000 */
.L_x_5:
[----:B------:R-:W-:-:S00]  /*0340*/  BRA `(.L_x_5) ;  /* 0xfffffffc00fc7947 */ /* 0x000fc0000383ffff */
[----:B------:R-:W-:-:S00]  /*0350*/  NOP ;  /* 0x0000000000007918 */ /* 0x000fc00000000000 */
        /* <DEDUP_REMOVED lines=10> */
.L_x_6:


//--------------------- .nv.shared._Z11nrm2_kernelPKdPdi --------------------------
	.section	.nv.shared._Z11nrm2_kernelPKdPdi,"aw",@nobits
	.sectionflags	@""
	.align	8
.nv.shared._Z11nrm2_kernelPKdPdi:
	.zero		3072


//--------------------- .nv.shared.reserved.0     --------------------------
	.section	.nv.shared.reserved.0,"aw",@nobits
	.weak		__nv_reservedSMEM_offset_0_alias
	.size		__nv_reservedSMEM_offset_0_alias, 0, 64
	.other		__nv_reservedSMEM_offset_0_alias,@"STO_CUDA_RESERVED_SHARED STV_DEFAULT"
__nv_reservedSMEM_offset_0_alias:
	.zero		0
	.zero		64


//--------------------- .nv.constant0._Z11nrm2_kernelPKdPdi --------------------------
	.section	.nv.constant0._Z11nrm2_kernelPKdPdi,"a",@progbits
	.sectionflags	@""
	.align	4
.nv.constant0._Z11nrm2_kernelPKdPdi:
	.zero		916


//--------------------- SYMBOLS --------------------------

	.type		.nv.reservedSmem.offset0,@object
	.size		.nv.reservedSmem.offset0,0x4
	.type		.nv.reservedSmem.cap,@object
	.size		.nv.reservedSmem.cap,0x4
